//
// Generated by NVIDIA NVVM Compiler
//
// Compiler Build ID: CL-36424714
// Cuda compilation tools, release 13.0, V13.0.88
// Based on NVVM 20.0.0
//

.version 9.0
.target sm_100
.address_size 64

	// .globl	_Z46setValueSomestupidlylongnamefoobarfoobarfoobarPfif

.visible .entry _Z46setValueSomestupidlylongnamefoobarfoobarfoobarPfif(
	.param .u64 .ptr .align 1 _Z46setValueSomestupidlylongnamefoobarfoobarfoobarPfif_param_0,
	.param .u32 _Z46setValueSomestupidlylongnamefoobarfoobarfoobarPfif_param_1,
	.param .f32 _Z46setValueSomestupidlylongnamefoobarfoobarfoobarPfif_param_2
)
{
	.reg .pred 	%p<2>;
	.reg .b32 	%r<3>;
	.reg .b32 	%f<2>;
	.reg .b64 	%rd<5>;

	ld.param.u64 	%rd1, [_Z46setValueSomestupidlylongnamefoobarfoobarfoobarPfif_param_0];
	ld.param.u32 	%r1, [_Z46setValueSomestupidlylongnamefoobarfoobarfoobarPfif_param_1];
	ld.param.f32 	%f1, [_Z46setValueSomestupidlylongnamefoobarfoobarfoobarPfif_param_2];
	mov.u32 	%r2, %tid.x;
	setp.ne.s32 	%p1, %r2, 0;
	@%p1 bra 	$L__BB0_2;
	cvta.to.global.u64 	%rd2, %rd1;
	mul.wide.s32 	%rd3, %r1, 4;
	add.s64 	%rd4, %rd2, %rd3;
	st.global.f32 	[%rd4], %f1;
$L__BB0_2:
	ret;

}


// ===== COMPILED SASS (sm_100) =====

	.target	sm_100

	.elftype	@"ET_EXEC"


//--------------------- .note.nv.tkinfo           --------------------------
	.section	.note.nv.tkinfo,"",@"SHT_NOTE"
	.sectionflags	@"SHF_NOTE_NV_TKINFO"
	.tkinfo
        /*0018*/ 	.word	0x00000002
        /*0030*/ 	.string	""
        /*0030*/ 	.string	"ptxas"
        /*0030*/ 	.string	"Cuda compilation tools, release 13.0, V13.0.88"
        /*0030*/ 	.string	"Build cuda_13.0.r13.0/compiler.36424714_0"
        /*0030*/ 	.string	"-arch sm_100 -m 64 "



//--------------------- .note.nv.cuinfo           --------------------------
	.section	.note.nv.cuinfo,"",@"SHT_NOTE"
	.sectionflags	@"SHF_NOTE_NV_CUINFO"
        /*0018*/ 	.short	0x0002
        /*001a*/ 	.short	0x0064
        /*001c*/ 	.short	0x0082
	.zero		2


//--------------------- .nv.info                  --------------------------
	.section	.nv.info,"",@"SHT_CUDA_INFO"
	.align	4


	//----- nvinfo : EIATTR_REGCOUNT
	.align		4
        /*0000*/ 	.byte	0x04, 0x2f
        /*0002*/ 	.short	(.L_1 - .L_0)
	.align		4
.L_0:
        /*0004*/ 	.word	index@(_Z46setValueSomestupidlylongnamefoobarfoobarfoobarPfif)
        /*0008*/ 	.word	0x00000008


	//----- nvinfo : EIATTR_FRAME_SIZE
	.align		4
.L_1:
        /*000c*/ 	.byte	0x04, 0x11
        /*000e*/ 	.short	(.L_3 - .L_2)
	.align		4
.L_2:
        /*0010*/ 	.word	index@(_Z46setValueSomestupidlylongnamefoobarfoobarfoobarPfif)
        /*0014*/ 	.word	0x00000000


	//----- nvinfo : EIATTR_MIN_STACK_SIZE
	.align		4
.L_3:
        /*0018*/ 	.byte	0x04, 0x12
        /*001a*/ 	.short	(.L_5 - .L_4)
	.align		4
.L_4:
        /*001c*/ 	.word	index@(_Z46setValueSomestupidlylongnamefoobarfoobarfoobarPfif)
        /*0020*/ 	.word	0x00000000
.L_5:


//--------------------- .nv.compat                --------------------------
	.section	.nv.compat,"",@"SHT_CUDA_COMPAT_INFO"
	.align	4
        /*0000*/ 	.byte	0x02, 0x09, 0x00, 0x00, 0x02, 0x02, 0x01, 0x00, 0x02, 0x05, 0x05, 0x00, 0x03, 0x07, 0x01, 0x01
        /*0010*/ 	.byte	0x02, 0x03, 0x00, 0x00, 0x02, 0x06, 0x01, 0x00, 0x04, 0x0b, 0x08, 0x00, 0x09, 0x00, 0x00, 0x00
        /*0020*/ 	.byte	0x00, 0x00, 0x00, 0x00


//--------------------- .nv.info._Z46setValueSomestupidlylongnamefoobarfoobarfoobarPfif --------------------------
	.section	.nv.info._Z46setValueSomestupidlylongnamefoobarfoobarfoobarPfif,"",@"SHT_CUDA_INFO"
	.sectionflags	@""
	.align	4


	//----- nvinfo : EIATTR_CUDA_API_VERSION
	.align		4
        /*0000*/ 	.byte	0x04, 0x37
        /*0002*/ 	.short	(.L_7 - .L_6)
.L_6:
        /*0004*/ 	.word	0x00000082


	//----- nvinfo : EIATTR_KPARAM_INFO
	.align		4
.L_7:
        /*0008*/ 	.byte	0x04, 0x17
        /*000a*/ 	.short	(.L_9 - .L_8)
.L_8:
        /*000c*/ 	.word	0x00000000
        /*0010*/ 	.short	0x0002
        /*0012*/ 	.short	0x000c
        /*0014*/ 	.byte	0x00, 0xf0, 0x11, 0x00


	//----- nvinfo : EIATTR_KPARAM_INFO
	.align		4
.L_9:
        /*0018*/ 	.byte	0x04, 0x17
        /*001a*/ 	.short	(.L_11 - .L_10)
.L_10:
        /*001c*/ 	.word	0x00000000
        /*0020*/ 	.short	0x0001
        /*0022*/ 	.short	0x0008
        /*0024*/ 	.byte	0x00, 0xf0, 0x11, 0x00


	//----- nvinfo : EIATTR_KPARAM_INFO
	.align		4
.L_11:
        /*0028*/ 	.byte	0x04, 0x17
        /*002a*/ 	.short	(.L_13 - .L_12)
.L_12:
        /*002c*/ 	.word	0x00000000
        /*0030*/ 	.short	0x0000
        /*0032*/ 	.short	0x0000
        /*0034*/ 	.byte	0x00, 0xf5, 0x21, 0x00


	//----- nvinfo : EIATTR_SPARSE_MMA_MASK
	.align		4
.L_13:
        /*0038*/ 	.byte	0x03, 0x50
        /*003a*/ 	.short	0x0000


	//----- nvinfo : EIATTR_MAXREG_COUNT
	.align		4
        /*003c*/ 	.byte	0x03, 0x1b
        /*003e*/ 	.short	0x00ff


	//----- nvinfo : EIATTR_MERCURY_ISA_VERSION
	.align		4
        /*0040*/ 	.byte	0x03, 0x5f
        /*0042*/ 	.short	0x0101


	//----- nvinfo : EIATTR_VRC_CTA_INIT_COUNT
	.align		4
        /*0044*/ 	.byte	0x02, 0x4a
	.zero		1
	.zero		1


	//----- nvinfo : EIATTR_EXIT_INSTR_OFFSETS
	.align		4
        /*0048*/ 	.byte	0x04, 0x1c
        /*004a*/ 	.short	(.L_15 - .L_14)


	//   ....[0]....
.L_14:
        /*004c*/ 	.word	0x00000030


	//   ....[1]....
        /*0050*/ 	.word	0x00000090


	//----- nvinfo : EIATTR_CBANK_PARAM_SIZE
	.align		4
.L_15:
        /*0054*/ 	.byte	0x03, 0x19
        /*0056*/ 	.short	0x0010


	//----- nvinfo : EIATTR_PARAM_CBANK
	.align		4
        /*0058*/ 	.byte	0x04, 0x0a
        /*005a*/ 	.short	(.L_17 - .L_16)
	.align		4
.L_16:
        /*005c*/ 	.word	index@(.nv.constant0._Z46setValueSomestupidlylongnamefoobarfoobarfoobarPfif)
        /*0060*/ 	.short	0x0380
        /*0062*/ 	.short	0x0010


	//----- nvinfo : EIATTR_SW_WAR
	.align		4
.L_17:
        /*0064*/ 	.byte	0x04, 0x36
        /*0066*/ 	.short	(.L_19 - .L_18)
.L_18:
        /*0068*/ 	.word	0x00000008
.L_19:


//--------------------- .nv.callgraph             --------------------------
	.section	.nv.callgraph,"",@"SHT_CUDA_CALLGRAPH"
	.align	4
	.sectionentsize	8
	.align		4
        /*0000*/ 	.word	0x00000000
	.align		4
        /*0004*/ 	.word	0xffffffff
	.align		4
        /*0008*/ 	.word	0x00000000
	.align		4
        /*000c*/ 	.word	0xfffffffe
	.align		4
        /*0010*/ 	.word	0x00000000
	.align		4
        /*0014*/ 	.word	0xfffffffd
	.align		4
        /*0018*/ 	.word	0x00000000
	.align		4
        /*001c*/ 	.word	0xfffffffc


//--------------------- .text._Z46setValueSomestupidlylongnamefoobarfoobarfoobarPfif --------------------------
	.section	.text._Z46setValueSomestupidlylongnamefoobarfoobarfoobarPfif,"ax",@progbits
	.align	128
        .global         _Z46setValueSomestupidlylongnamefoobarfoobarfoobarPfif
        .type           _Z46setValueSomestupidlylongnamefoobarfoobarfoobarPfif,@function
        .size           _Z46setValueSomestupidlylongnamefoobarfoobarfoobarPfif,(.L_x_1 - _Z46setValueSomestupidlylongnamefoobarfoobarfoobarPfif)
        .other          _Z46setValueSomestupidlylongnamefoobarfoobarfoobarPfif,@"STO_CUDA_ENTRY STV_DEFAULT"
_Z46setValueSomestupidlylongnamefoobarfoobarfoobarPfif:
.text._Z46setValueSomestupidlylongnamefoobarfoobarfoobarPfif:
[----:B------:R-:W-:Y:S01]  /*0000*/  LDC R1, c[0x0][0x37c] ;  /* 0x0000df00ff017b82 */ /* 0x000fe20000000800 */
[----:B------:R-:W0:Y:S02]  /*0010*/  S2R R0, SR_TID.X ;  /* 0x0000000000007919 */ /* 0x000e240000002100 */
[----:B0-----:R-:W-:-:S13]  /*0020*/  ISETP.NE.AND P0, PT, R0, RZ, PT ;  /* 0x000000ff0000720c */ /* 0x001fda0003f05270 */
[----:B------:R-:W-:Y:S05]  /*0030*/  @P0 EXIT ;  /* 0x000000000000094d */ /* 0x000fea0003800000 */
[----:B------:R-:W0:Y:S01]  /*0040*/  LDC.64 R2, c[0x0][0x380] ;  /* 0x0000e000ff027b82 */ /* 0x000e220000000a00 */
[----:B------:R-:W1:Y:S07]  /*0050*/  LDCU.64 UR4, c[0x0][0x358] ;  /* 0x00006b00ff0477ac */ /* 0x000e6e0008000a00 */
[----:B------:R-:W0:Y:S02]  /*0060*/  LDC.64 R4, c[0x0][0x388] ;  /* 0x0000e200ff047b82 */ /* 0x000e240000000a00 */
[----:B0-----:R-:W-:-:S05]  /*0070*/  IMAD.WIDE R2, R4, 0x4, R2 ;  /* 0x0000000404027825 */ /* 0x001fca00078e0202 */
[----:B-1----:R-:W-:Y:S01]  /*0080*/  STG.E desc[UR4][R2.64], R5 ;  /* 0x0000000502007986 */ /* 0x002fe2000c101904 */
[----:B------:R-:W-:Y:S05]  /*0090*/  EXIT ;  /* 0x000000000000794d */ /* 0x000fea0003800000 */
.L_x_0:
[----:B------:R-:W-:-:S00]  /*00a0*/  BRA `(.L_x_0) ;  /* 0xfffffffc00fc7947 */ /* 0x000fc0000383ffff */
[----:B------:R-:W-:-:S00]  /*00b0*/  NOP ;  /* 0x0000000000007918 */ /* 0x000fc00000000000 */
        /* <DEDUP_REMOVED lines=12> */
.L_x_1:


//--------------------- .nv.shared.reserved.0     --------------------------
	.section	.nv.shared.reserved.0,"aw",@nobits
	.weak		__nv_reservedSMEM_offset_0_alias
	.size		__nv_reservedSMEM_offset_0_alias, 0, 64
	.other		__nv_reservedSMEM_offset_0_alias,@"STO_CUDA_RESERVED_SHARED STV_DEFAULT"
__nv_reservedSMEM_offset_0_alias:
	.zero		0
	.zero		64


//--------------------- .nv.constant0._Z46setValueSomestupidlylongnamefoobarfoobarfoobarPfif --------------------------
	.section	.nv.constant0._Z46setValueSomestupidlylongnamefoobarfoobarfoobarPfif,"a",@progbits
	.sectionflags	@""
	.align	4
.nv.constant0._Z46setValueSomestupidlylongnamefoobarfoobarfoobarPfif:
	.zero		912


//--------------------- SYMBOLS --------------------------

	.type		.nv.reservedSmem.offset0,@object
	.size		.nv.reservedSmem.offset0,0x4
